	.headerflags	@"EF_CUDA_TEXMODE_UNIFIED EF_CUDA_64BIT_ADDRESS EF_CUDA_ACCELERATORS EF_CUDA_SM90 EF_CUDA_VIRTUAL_SM(EF_CUDA_SM90)"
	.elftype	@"ET_EXEC"


//--------------------- .nv.info                  --------------------------
	.section	.nv.info,"",@"SHT_CUDA_INFO"
	.align	4


	//----- nvinfo : EIATTR_REGCOUNT
	.align		4
        /*0000*/ 	.byte	0x04, 0x2f
        /*0002*/ 	.short	(.L_3 - .L_2)
	.align		4
.L_2:
        /*0004*/ 	.word	index@(triton_poi_fused__native_batch_norm_legit_no_training_relu_8)
        /*0008*/ 	.word	0x00000030


	//----- nvinfo : EIATTR_MIN_STACK_SIZE
	.align		4
.L_3:
        /*000c*/ 	.byte	0x04, 0x12
        /*000e*/ 	.short	(.L_5 - .L_4)
	.align		4
.L_4:
        /*0010*/ 	.word	index@(triton_poi_fused__native_batch_norm_legit_no_training_relu_8)
        /*0014*/ 	.word	0x00000000


	//----- nvinfo : EIATTR_FRAME_SIZE
	.align		4
.L_5:
        /*0018*/ 	.byte	0x04, 0x11
        /*001a*/ 	.short	(.L_7 - .L_6)
	.align		4
.L_6:
        /*001c*/ 	.word	index@(triton_poi_fused__native_batch_norm_legit_no_training_relu_8)
        /*0020*/ 	.word	0x00000000


	//----- nvinfo : EIATTR_MIN_STACK_SIZE
	.align		4
.L_7:
        /*0024*/ 	.byte	0x04, 0x12
        /*0026*/ 	.short	(.L_9 - .L_8)
	.align		4
.L_8:
        /*0028*/ 	.word	index@(triton_poi_fused__native_batch_norm_legit_no_training_relu_8)
        /*002c*/ 	.word	0x00000000
.L_9:


//--------------------- .nv.info.triton_poi_fused__native_batch_norm_legit_no_training_relu_8 --------------------------
	.section	.nv.info.triton_poi_fused__native_batch_norm_legit_no_training_relu_8,"",@"SHT_CUDA_INFO"
	.sectionflags	@""
	.align	4


	//----- nvinfo : EIATTR_CUDA_API_VERSION
	.align		4
        /*0000*/ 	.byte	0x04, 0x37
        /*0002*/ 	.short	(.L_11 - .L_10)
.L_10:
        /*0004*/ 	.word	0x0000007c


	//----- nvinfo : EIATTR_KPARAM_INFO
	.align		4
.L_11:
        /*0008*/ 	.byte	0x04, 0x17
        /*000a*/ 	.short	(.L_13 - .L_12)
.L_12:
        /*000c*/ 	.word	0x00000000
        /*0010*/ 	.short	0x0006
        /*0012*/ 	.short	0x0030
        /*0014*/ 	.byte	0x00, 0xf0, 0x11, 0x00


	//----- nvinfo : EIATTR_KPARAM_INFO
	.align		4
.L_13:
        /*0018*/ 	.byte	0x04, 0x17
        /*001a*/ 	.short	(.L_15 - .L_14)
.L_14:
        /*001c*/ 	.word	0x00000000
        /*0020*/ 	.short	0x0005
        /*0022*/ 	.short	0x0028
        /*0024*/ 	.byte	0x00, 0xf4, 0x21, 0x00


	//----- nvinfo : EIATTR_KPARAM_INFO
	.align		4
.L_15:
        /*0028*/ 	.byte	0x04, 0x17
        /*002a*/ 	.short	(.L_17 - .L_16)
.L_16:
        /*002c*/ 	.word	0x00000000
        /*0030*/ 	.short	0x0004
        /*0032*/ 	.short	0x0020
        /*0034*/ 	.byte	0x00, 0xf4, 0x21, 0x00


	//----- nvinfo : EIATTR_KPARAM_INFO
	.align		4
.L_17:
        /*0038*/ 	.byte	0x04, 0x17
        /*003a*/ 	.short	(.L_19 - .L_18)
.L_18:
        /*003c*/ 	.word	0x00000000
        /*0040*/ 	.short	0x0003
        /*0042*/ 	.short	0x0018
        /*0044*/ 	.byte	0x00, 0xf4, 0x21, 0x00


	//----- nvinfo : EIATTR_KPARAM_INFO
	.align		4
.L_19:
        /*0048*/ 	.byte	0x04, 0x17
        /*004a*/ 	.short	(.L_21 - .L_20)
.L_20:
        /*004c*/ 	.word	0x00000000
        /*0050*/ 	.short	0x0002
        /*0052*/ 	.short	0x0010
        /*0054*/ 	.byte	0x00, 0xf4, 0x21, 0x00


	//----- nvinfo : EIATTR_KPARAM_INFO
	.align		4
.L_21:
        /*0058*/ 	.byte	0x04, 0x17
        /*005a*/ 	.short	(.L_23 - .L_22)
.L_22:
        /*005c*/ 	.word	0x00000000
        /*0060*/ 	.short	0x0001
        /*0062*/ 	.short	0x0008
        /*0064*/ 	.byte	0x00, 0xf4, 0x21, 0x00


	//----- nvinfo : EIATTR_KPARAM_INFO
	.align		4
.L_23:
        /*0068*/ 	.byte	0x04, 0x17
        /*006a*/ 	.short	(.L_25 - .L_24)
.L_24:
        /*006c*/ 	.word	0x00000000
        /*0070*/ 	.short	0x0000
        /*0072*/ 	.short	0x0000
        /*0074*/ 	.byte	0x00, 0xf4, 0x21, 0x00


	//----- nvinfo : EIATTR_SPARSE_MMA_MASK
	.align		4
.L_25:
        /*0078*/ 	.byte	0x03, 0x50
        /*007a*/ 	.short	0x0000


	//----- nvinfo : EIATTR_MAXREG_COUNT
	.align		4
        /*007c*/ 	.byte	0x03, 0x1b
        /*007e*/ 	.short	0x00ff


	//----- nvinfo : EIATTR_EXIT_INSTR_OFFSETS
	.align		4
        /*0080*/ 	.byte	0x04, 0x1c
        /*0082*/ 	.short	(.L_27 - .L_26)


	//   ....[0]....
.L_26:
        /*0084*/ 	.word	0x00000d70


	//   ....[1]....
        /*0088*/ 	.word	0x00000d90


	//----- nvinfo : EIATTR_REQNTID
	.align		4
.L_27:
        /*008c*/ 	.byte	0x04, 0x10
        /*008e*/ 	.short	(.L_29 - .L_28)
.L_28:
        /*0090*/ 	.word	0x00000080
        /*0094*/ 	.word	0x00000001
        /*0098*/ 	.word	0x00000001


	//----- nvinfo : EIATTR_CBANK_PARAM_SIZE
	.align		4
.L_29:
        /*009c*/ 	.byte	0x03, 0x19
        /*009e*/ 	.short	0x0034


	//----- nvinfo : EIATTR_PARAM_CBANK
	.align		4
        /*00a0*/ 	.byte	0x04, 0x0a
        /*00a2*/ 	.short	(.L_31 - .L_30)
	.align		4
.L_30:
        /*00a4*/ 	.word	index@(.nv.constant0.triton_poi_fused__native_batch_norm_legit_no_training_relu_8)
        /*00a8*/ 	.short	0x0210
        /*00aa*/ 	.short	0x0034


	//----- nvinfo : EIATTR_SW_WAR
	.align		4
.L_31:
        /*00ac*/ 	.byte	0x04, 0x36
        /*00ae*/ 	.short	(.L_33 - .L_32)
.L_32:
        /*00b0*/ 	.word	0x00000008
.L_33:


//--------------------- .nv.callgraph             --------------------------
	.section	.nv.callgraph,"",@"SHT_CUDA_CALLGRAPH"
	.align	4
	.sectionentsize	8
	.align		4
        /*0000*/ 	.word	0x00000000
	.align		4
        /*0004*/ 	.word	0xffffffff
	.align		4
        /*0008*/ 	.word	0x00000000
	.align		4
        /*000c*/ 	.word	0xfffffffe
	.align		4
        /*0010*/ 	.word	0x00000000
	.align		4
        /*0014*/ 	.word	0xfffffffd
	.align		4
        /*0018*/ 	.word	0x00000000
	.align		4
        /*001c*/ 	.word	0xfffffffc


//--------------------- .nv.constant4             --------------------------
	.section	.nv.constant4,"a",@progbits
	.align	8
	.align		8
.nv.constant4:
        /*0000*/ 	.dword	_$_str
	.align		8
        /*0008*/ 	.dword	_$_str_$_2


//--------------------- .text.triton_poi_fused__native_batch_norm_legit_no_training_relu_8 --------------------------
	.section	.text.triton_poi_fused__native_batch_norm_legit_no_training_relu_8,"ax",@progbits
	.align	128
        .global         triton_poi_fused__native_batch_norm_legit_no_training_relu_8
        .type           triton_poi_fused__native_batch_norm_legit_no_training_relu_8,@function
        .size           triton_poi_fused__native_batch_norm_legit_no_training_relu_8,(.L_x_1 - triton_poi_fused__native_batch_norm_legit_no_training_relu_8)
        .other          triton_poi_fused__native_batch_norm_legit_no_training_relu_8,@"STO_CUDA_ENTRY STV_DEFAULT"
triton_poi_fused__native_batch_norm_legit_no_training_relu_8:
.text.triton_poi_fused__native_batch_norm_legit_no_training_relu_8:
[----:B------:R-:W0:Y:S01]  /*0000*/  LDC R1, c[0x0][0x28] ;  /* 0x00000a00ff017b82 */ /* 0x000e220000000800 */
[----:B------:R-:W1:Y:S07]  /*0010*/  S2R R0, SR_TID.X ;  /* 0x0000000000007919 */ /* 0x000e6e0000002100 */
[----:B------:R-:W2:Y:S01]  /*0020*/  LDC.64 R4, c[0x0][0x220] ;  /* 0x00008800ff047b82 */ /* 0x000ea20000000a00 */
[----:B------:R-:W-:Y:S01]  /*0030*/  HFMA2.MMA R42, -RZ, RZ, 0, 0 ;  /* 0x00000000ff2a7435 */ /* 0x000fe200000001ff */
[----:B------:R-:W-:Y:S01]  /*0040*/  ULDC.64 UR4, c[0x0][0x208] ;  /* 0x0000820000047ab9 */ /* 0x000fe20000000a00 */
[----:B------:R-:W3:Y:S01]  /*0050*/  S2R R3, SR_CTAID.X ;  /* 0x0000000000037919 */ /* 0x000ee20000002500 */
[----:B------:R-:W-:-:S02]  /*0060*/  MOV R38, RZ ;  /* 0x000000ff00267202 */ /* 0x000fc40000000f00 */
[----:B------:R-:W-:Y:S02]  /*0070*/  CS2R R36, SRZ ;  /* 0x0000000000247805 */ /* 0x000fe4000001ff00 */
[----:B------:R-:W-:Y:S02]  /*0080*/  CS2R R24, SRZ ;  /* 0x0000000000187805 */ /* 0x000fe4000001ff00 */
[----:B------:R-:W-:Y:S02]  /*0090*/  CS2R R34, SRZ ;  /* 0x0000000000227805 */ /* 0x000fe4000001ff00 */
[----:B------:R-:W-:Y:S01]  /*00a0*/  CS2R R32, SRZ ;  /* 0x0000000000207805 */ /* 0x000fe2000001ff00 */
[----:B------:R-:W4:Y:S08]  /*00b0*/  LDC.64 R30, c[0x0][0x218] ;  /* 0x00008600ff1e7b82 */ /* 0x000f300000000a00 */
[----:B------:R-:W5:Y:S08]  /*00c0*/  LDC.64 R28, c[0x0][0x228] ;  /* 0x00008a00ff1c7b82 */ /* 0x000f700000000a00 */
[----:B------:R-:W4:Y:S01]  /*00d0*/  LDC.64 R16, c[0x0][0x230] ;  /* 0x00008c00ff107b82 */ /* 0x000f220000000a00 */
[----:B-1----:R-:W-:-:S07]  /*00e0*/  SHF.L.U32 R0, R0, 0x2, RZ ;  /* 0x0000000200007819 */ /* 0x002fce00000006ff */
[----:B------:R-:W1:Y:S01]  /*00f0*/  LDC.64 R26, c[0x0][0x210] ;  /* 0x00008400ff1a7b82 */ /* 0x000e620000000a00 */
[----:B------:R-:W-:-:S04]  /*0100*/  LOP3.LUT R0, R0, 0x1fc, RZ, 0xc0, !PT ;  /* 0x000001fc00007812 */ /* 0x000fc800078ec0ff */
[----:B---3--:R-:W-:-:S04]  /*0110*/  LEA R0, R3, R0, 0xa ;  /* 0x0000000003007211 */ /* 0x008fc800078e50ff */
[C---:B------:R-:W-:Y:S01]  /*0120*/  ISETP.GE.AND P1, PT, R0.reuse, 0x54800, PT ;  /* 0x000548000000780c */ /* 0x040fe20003f26270 */
[----:B------:R-:W-:-:S05]  /*0130*/  IMAD.HI R2, R0, 0x60f25deb, RZ ;  /* 0x60f25deb00027827 */ /* 0x000fca00078e02ff */
[----:B------:R-:W-:-:S04]  /*0140*/  SHF.R.U32.HI R3, RZ, 0x1f, R2 ;  /* 0x0000001fff037819 */ /* 0x000fc80000011602 */
[----:B------:R-:W-:-:S04]  /*0150*/  LEA.HI.SX32 R3, R2, R3, 0x18 ;  /* 0x0000000302037211 */ /* 0x000fc800078fc2ff */
[----:B------:R-:W-:-:S04]  /*0160*/  LEA.HI R2, R3, R3, RZ, 0x7 ;  /* 0x0000000303027211 */ /* 0x000fc800078f38ff */
[----:B------:R-:W-:-:S04]  /*0170*/  LOP3.LUT R2, R2, 0xffffff80, RZ, 0xc0, !PT ;  /* 0xffffff8002027812 */ /* 0x000fc800078ec0ff */
[----:B------:R-:W-:-:S05]  /*0180*/  IADD3 R41, R3, -R2, RZ ;  /* 0x8000000203297210 */ /* 0x000fca0007ffe0ff */
[----:B--2---:R-:W-:-:S05]  /*0190*/  IMAD.WIDE R2, R41, 0x4, R4 ;  /* 0x0000000429027825 */ /* 0x004fca00078e0204 */
[----:B------:R-:W2:Y:S04]  /*01a0*/  @!P1 LDG.E.EL R42, desc[UR4][R2.64] ;  /* 0x00000004022a9981 */ /* 0x000ea8000c2e1900 */
[----:B------:R-:W3:Y:S01]  /*01b0*/  @!P1 LDG.E.EL R38, desc[UR4][R2.64] ;  /* 0x0000000402269981 */ /* 0x000ee2000c2e1900 */
[----:B------:R-:W-:-:S03]  /*01c0*/  IADD3 R6, R0, 0x200, RZ ;  /* 0x0000020000067810 */ /* 0x000fc60007ffe0ff */
[----:B------:R-:W3:Y:S04]  /*01d0*/  @!P1 LDG.E.EL R36, desc[UR4][R2.64] ;  /* 0x0000000402249981 */ /* 0x000ee8000c2e1900 */
[----:B------:R1:W3:Y:S01]  /*01e0*/  @!P1 LDG.E.EL R25, desc[UR4][R2.64] ;  /* 0x0000000402199981 */ /* 0x0002e2000c2e1900 */
[----:B------:R-:W-:-:S05]  /*01f0*/  IMAD.HI R7, R6, 0x60f25deb, RZ ;  /* 0x60f25deb06077827 */ /* 0x000fca00078e02ff */
[----:B------:R-:W-:-:S04]  /*0200*/  SHF.R.U32.HI R8, RZ, 0x1f, R7 ;  /* 0x0000001fff087819 */ /* 0x000fc80000011607 */
[----:B------:R-:W-:-:S04]  /*0210*/  LEA.HI.SX32 R8, R7, R8, 0x18 ;  /* 0x0000000807087211 */ /* 0x000fc800078fc2ff */
[----:B------:R-:W-:Y:S02]  /*0220*/  LEA.HI R7, R8, R8, RZ, 0x7 ;  /* 0x0000000808077211 */ /* 0x000fe400078f38ff */
[----:B------:R-:W-:Y:S02]  /*0230*/  ISETP.GE.AND P0, PT, R6, 0x54800, PT ;  /* 0x000548000600780c */ /* 0x000fe40003f06270 */
[----:B------:R-:W-:-:S04]  /*0240*/  LOP3.LUT R7, R7, 0xffffff80, RZ, 0xc0, !PT ;  /* 0xffffff8007077812 */ /* 0x000fc800078ec0ff */
[----:B------:R-:W-:-:S05]  /*0250*/  IADD3 R39, R8, -R7, RZ ;  /* 0x8000000708277210 */ /* 0x000fca0007ffe0ff */
[----:B------:R-:W-:-:S05]  /*0260*/  IMAD.WIDE R4, R39, 0x4, R4 ;  /* 0x0000000427047825 */ /* 0x000fca00078e0204 */
[----:B------:R-:W3:Y:S04]  /*0270*/  @!P0 LDG.E.EL R34, desc[UR4][R4.64] ;  /* 0x0000000404228981 */ /* 0x000ee8000c2e1900 */
[----:B------:R-:W3:Y:S04]  /*0280*/  @!P0 LDG.E.EL R35, desc[UR4][R4.64] ;  /* 0x0000000404238981 */ /* 0x000ee8000c2e1900 */
[----:B------:R-:W3:Y:S04]  /*0290*/  @!P0 LDG.E.EL R33, desc[UR4][R4.64] ;  /* 0x0000000404218981 */ /* 0x000ee8000c2e1900 */
[----:B------:R5:W3:Y:S01]  /*02a0*/  @!P0 LDG.E.EL R32, desc[UR4][R4.64] ;  /* 0x0000000404208981 */ /* 0x000ae2000c2e1900 */
[----:B-1----:R-:W-:Y:S01]  /*02b0*/  CS2R R2, SRZ ;  /* 0x0000000000027805 */ /* 0x002fe2000001ff00 */
[----:B----4-:R-:W-:Y:S01]  /*02c0*/  IMAD.WIDE R10, R41, 0x4, R30 ;  /* 0x00000004290a7825 */ /* 0x010fe200078e021e */
[----:B------:R-:W-:-:S02]  /*02d0*/  CS2R R8, SRZ ;  /* 0x0000000000087805 */ /* 0x000fc4000001ff00 */
[----:B------:R-:W-:Y:S02]  /*02e0*/  CS2R R20, SRZ ;  /* 0x0000000000147805 */ /* 0x000fe4000001ff00 */
[----:B------:R-:W4:Y:S01]  /*02f0*/  @!P1 LDG.E.EL R37, desc[UR4][R10.64] ;  /* 0x000000040a259981 */ /* 0x000f22000c2e1900 */
[----:B0----5:R-:W-:-:S03]  /*0300*/  CS2R R4, SRZ ;  /* 0x0000000000047805 */ /* 0x021fc6000001ff00 */
[----:B------:R-:W5:Y:S01]  /*0310*/  @!P1 LDG.E.EL R2, desc[UR4][R10.64] ;  /* 0x000000040a029981 */ /* 0x000f62000c2e1900 */
[----:B------:R-:W-:-:S03]  /*0320*/  IMAD.WIDE R18, R41, 0x4, R28 ;  /* 0x0000000429127825 */ /* 0x000fc600078e021c */
[----:B------:R-:W4:Y:S04]  /*0330*/  @!P1 LDG.E.EL R3, desc[UR4][R10.64] ;  /* 0x000000040a039981 */ /* 0x000f28000c2e1900 */
[----:B------:R0:W4:Y:S01]  /*0340*/  @!P1 LDG.E.EL R4, desc[UR4][R10.64] ;  /* 0x000000040a049981 */ /* 0x000122000c2e1900 */
[----:B------:R-:W-:-:S03]  /*0350*/  CS2R R6, SRZ ;  /* 0x0000000000067805 */ /* 0x000fc6000001ff00 */
[----:B------:R-:W4:Y:S01]  /*0360*/  @!P1 LDG.E.EL R9, desc[UR4][R18.64] ;  /* 0x0000000412099981 */ /* 0x000f22000c2e1900 */
[----:B------:R-:W-:-:S03]  /*0370*/  IMAD.WIDE R30, R39, 0x4, R30 ;  /* 0x00000004271e7825 */ /* 0x000fc600078e021e */
[----:B------:R-:W4:Y:S01]  /*0380*/  @!P1 LDG.E.EL R20, desc[UR4][R18.64] ;  /* 0x0000000412149981 */ /* 0x000f22000c2e1900 */
[----:B0-----:R-:W-:Y:S02]  /*0390*/  CS2R R10, SRZ ;  /* 0x00000000000a7805 */ /* 0x001fe4000001ff00 */
[----:B------:R-:W-:Y:S01]  /*03a0*/  CS2R R22, SRZ ;  /* 0x0000000000167805 */ /* 0x000fe2000001ff00 */
[----:B------:R-:W-:Y:S01]  /*03b0*/  IMAD.WIDE R28, R39, 0x4, R28 ;  /* 0x00000004271c7825 */ /* 0x000fe200078e021c */
[----:B------:R-:W4:Y:S04]  /*03c0*/  @!P0 LDG.E.EL R5, desc[UR4][R30.64] ;  /* 0x000000041e058981 */ /* 0x000f28000c2e1900 */
[----:B------:R-:W4:Y:S04]  /*03d0*/  @!P1 LDG.E.EL R10, desc[UR4][R18.64] ;  /* 0x00000004120a9981 */ /* 0x000f28000c2e1900 */
[----:B------:R-:W4:Y:S04]  /*03e0*/  @!P1 LDG.E.EL R11, desc[UR4][R18.64] ;  /* 0x00000004120b9981 */ /* 0x000f28000c2e1900 */
[----:B------:R-:W4:Y:S04]  /*03f0*/  @!P0 LDG.E.EL R6, desc[UR4][R30.64] ;  /* 0x000000041e068981 */ /* 0x000f28000c2e1900 */
[----:B------:R-:W4:Y:S04]  /*0400*/  @!P0 LDG.E.EL R7, desc[UR4][R30.64] ;  /* 0x000000041e078981 */ /* 0x000f28000c2e1900 */
[----:B------:R0:W4:Y:S04]  /*0410*/  @!P0 LDG.E.EL R8, desc[UR4][R30.64] ;  /* 0x000000041e088981 */ /* 0x000128000c2e1900 */
[----:B------:R-:W4:Y:S04]  /*0420*/  @!P0 LDG.E.EL R21, desc[UR4][R28.64] ;  /* 0x000000041c158981 */ /* 0x000f28000c2e1900 */
[----:B------:R-:W4:Y:S01]  /*0430*/  @!P0 LDG.E.EL R22, desc[UR4][R28.64] ;  /* 0x000000041c168981 */ /* 0x000f22000c2e1900 */
[----:B0-----:R-:W-:-:S03]  /*0440*/  IMAD.WIDE R30, R41, 0x4, R16 ;  /* 0x00000004291e7825 */ /* 0x001fc600078e0210 */
[----:B------:R-:W4:Y:S01]  /*0450*/  @!P0 LDG.E.EL R23, desc[UR4][R28.64] ;  /* 0x000000041c178981 */ /* 0x000f22000c2e1900 */
[----:B------:R-:W-:-:S03]  /*0460*/  IMAD.WIDE R16, R39, 0x4, R16 ;  /* 0x0000000427107825 */ /* 0x000fc600078e0210 */
[----:B------:R0:W4:Y:S02]  /*0470*/  @!P0 LDG.E.EL R24, desc[UR4][R28.64] ;  /* 0x000000041c188981 */ /* 0x000124000c2e1900 */
[----:B0-----:R-:W-:-:S06]  /*0480*/  CS2R R28, SRZ ;  /* 0x00000000001c7805 */ /* 0x001fcc000001ff00 */
[----:B------:R-:W4:Y:S04]  /*0490*/  @!P0 LDG.E.EL R28, desc[UR4][R16.64] ;  /* 0x00000004101c8981 */ /* 0x000f28000c2e1900 */
[----:B------:R-:W4:Y:S01]  /*04a0*/  @!P0 LDG.E.EL R29, desc[UR4][R16.64] ;  /* 0x00000004101d8981 */ /* 0x000f22000c2e1900 */
[----:B------:R-:W-:-:S06]  /*04b0*/  CS2R R40, SRZ ;  /* 0x0000000000287805 */ /* 0x000fcc000001ff00 */
[----:B------:R-:W4:Y:S04]  /*04c0*/  @!P1 LDG.E.EL R40, desc[UR4][R30.64] ;  /* 0x000000041e289981 */ /* 0x000f28000c2e1900 */
[----:B------:R-:W4:Y:S01]  /*04d0*/  @!P1 LDG.E.EL R41, desc[UR4][R30.64] ;  /* 0x000000041e299981 */ /* 0x000f22000c2e1900 */
[----:B------:R-:W-:Y:S02]  /*04e0*/  CS2R R12, SRZ ;  /* 0x00000000000c7805 */ /* 0x000fe4000001ff00 */
[----:B------:R-:W-:Y:S01]  /*04f0*/  CS2R R14, SRZ ;  /* 0x00000000000e7805 */ /* 0x000fe2000001ff00 */
[----:B------:R-:W-:-:S05]  /*0500*/  IMAD.WIDE R26, R0, 0x4, R26 ;  /* 0x00000004001a7825 */ /* 0x000fca00078e021a */
[----:B------:R-:W4:Y:S01]  /*0510*/  @!P1 LDG.E.128 R12, desc[UR4][R26.64] ;  /* 0x000000041a0c9981 */ /* 0x000f22000c1e1d00 */
[----:B--2---:R-:W-:-:S04]  /*0520*/  FADD R44, R42, 9.9999997473787516356e-06 ;  /* 0x3727c5ac2a2c7421 */ /* 0x004fc80000000000 */
[----:B------:R-:W0:Y:S01]  /*0530*/  MUFU.SQRT R18, R44 ;  /* 0x0000002c00127308 */ /* 0x000e220000002000 */
[----:B---3--:R-:W-:Y:S01]  /*0540*/  FADD R19, R38, 9.9999997473787516356e-06 ;  /* 0x3727c5ac26137421 */ /* 0x008fe20000000000 */
[----:B------:R-:W-:Y:S01]  /*0550*/  CS2R R38, SRZ ;  /* 0x0000000000267805 */ /* 0x000fe2000001ff00 */
[----:B------:R-:W-:-:S05]  /*0560*/  FADD R36, R36, 9.9999997473787516356e-06 ;  /* 0x3727c5ac24247421 */ /* 0x000fca0000000000 */
[----:B------:R-:W1:Y:S01]  /*0570*/  MUFU.SQRT R19, R19 ;  /* 0x0000001300137308 */ /* 0x000e620000002000 */
[----:B------:R-:W-:Y:S01]  /*0580*/  FADD R25, R25, 9.9999997473787516356e-06 ;  /* 0x3727c5ac19197421 */ /* 0x000fe20000000000 */
[----:B------:R-:W2:Y:S04]  /*0590*/  @!P0 LDG.E.EL R38, desc[UR4][R16.64] ;  /* 0x0000000410268981 */ /* 0x000ea8000c2e1900 */
[----:B------:R3:W2:Y:S01]  /*05a0*/  @!P0 LDG.E.EL R39, desc[UR4][R16.64] ;  /* 0x0000000410278981 */ /* 0x0006a2000c2e1900 */
[C---:B0-----:R-:W-:Y:S01]  /*05b0*/  FSETP.GT.AND P3, PT, R18.reuse, 8.50705917302346158658e+37, PT ;  /* 0x7e8000001200780b */ /* 0x041fe20003f64000 */
[----:B------:R0:W0:Y:S01]  /*05c0*/  MUFU.SQRT R44, R25 ;  /* 0x00000019002c7308 */ /* 0x0000220000002000 */
[----:B------:R-:W-:Y:S01]  /*05d0*/  FSETP.GEU.AND P6, PT, R18, 1.175494350822287508e-38, PT ;  /* 0x008000001200780b */ /* 0x000fe20003fce000 */
[----:B---3--:R-:W-:-:S06]  /*05e0*/  HFMA2.MMA R16, -RZ, RZ, 1.625, 0 ;  /* 0x3e800000ff107435 */ /* 0x008fcc00000001ff */
[----:B------:R-:W3:Y:S01]  /*05f0*/  MUFU.SQRT R36, R36 ;  /* 0x0000002400247308 */ /* 0x000ee20000002000 */
[----:B-1----:R-:W-:-:S03]  /*0600*/  FSETP.GT.AND P5, PT, R19, 8.50705917302346158658e+37, PT ;  /* 0x7e8000001300780b */ /* 0x002fc60003fa4000 */
[----:B------:R-:W-:Y:S01]  /*0610*/  @P3 FMUL R18, R18, 0.25 ;  /* 0x3e80000012123820 */ /* 0x000fe20000400000 */
[----:B------:R-:W-:Y:S02]  /*0620*/  FSETP.GEU.AND P2, PT, R19, 1.175494350822287508e-38, PT ;  /* 0x008000001300780b */ /* 0x000fe40003f4e000 */
[----:B0-----:R-:W-:Y:S01]  /*0630*/  FSEL R25, R16, 1, P3 ;  /* 0x3f80000010197808 */ /* 0x001fe20001800000 */
[----:B------:R-:W-:Y:S01]  /*0640*/  @!P6 FMUL R18, R18, 16777216 ;  /* 0x4b8000001212e820 */ /* 0x000fe20000400000 */
[----:B------:R-:W-:-:S03]  /*0650*/  FSETP.GT.AND P4, PT, R44, 8.50705917302346158658e+37, PT ;  /* 0x7e8000002c00780b */ /* 0x000fc60003f84000 */
[----:B------:R-:W-:Y:S01]  /*0660*/  @!P6 FMUL R25, R25, 16777216 ;  /* 0x4b8000001919e820 */ /* 0x000fe20000400000 */
[----:B---3--:R-:W-:Y:S01]  /*0670*/  FSETP.GT.AND P6, PT, R36, 8.50705917302346158658e+37, PT ;  /* 0x7e8000002400780b */ /* 0x008fe20003fc4000 */
[----:B------:R-:W-:Y:S01]  /*0680*/  @P5 FMUL R19, R19, 0.25 ;  /* 0x3e80000013135820 */ /* 0x000fe20000400000 */
[----:B------:R-:W-:Y:S02]  /*0690*/  FSEL R45, R16, 1, P5 ;  /* 0x3f800000102d7808 */ /* 0x000fe40002800000 */
[----:B------:R-:W-:Y:S02]  /*06a0*/  FSETP.GEU.AND P3, PT, R44, 1.175494350822287508e-38, PT ;  /* 0x008000002c00780b */ /* 0x000fe40003f6e000 */
[----:B------:R-:W-:Y:S02]  /*06b0*/  FSETP.GEU.AND P5, PT, R36, 1.175494350822287508e-38, PT ;  /* 0x008000002400780b */ /* 0x000fe40003fae000 */
[----:B------:R-:W-:Y:S01]  /*06c0*/  CS2R R42, SRZ ;  /* 0x00000000002a7805 */ /* 0x000fe2000001ff00 */
[----:B------:R-:W-:Y:S01]  /*06d0*/  @!P2 FMUL R19, R19, 16777216 ;  /* 0x4b8000001313a820 */ /* 0x000fe20000400000 */
[----:B------:R-:W0:Y:S01]  /*06e0*/  MUFU.RCP R18, R18 ;  /* 0x0000001200127308 */ /* 0x000e220000001000 */
[----:B------:R-:W-:-:S03]  /*06f0*/  @P4 FMUL R44, R44, 0.25 ;  /* 0x3e8000002c2c4820 */ /* 0x000fc60000400000 */
[----:B------:R-:W3:Y:S01]  /*0700*/  @!P1 LDG.E.EL R42, desc[UR4][R30.64] ;  /* 0x000000041e2a9981 */ /* 0x000ee2000c2e1900 */
[----:B------:R-:W-:-:S03]  /*0710*/  @P6 FMUL R36, R36, 0.25 ;  /* 0x3e80000024246820 */ /* 0x000fc60000400000 */
[----:B------:R1:W2:Y:S01]  /*0720*/  @!P1 LDG.E.EL R43, desc[UR4][R30.64] ;  /* 0x000000041e2b9981 */ /* 0x0002a2000c2e1900 */
[----:B------:R-:W-:Y:S01]  /*0730*/  FADD R34, R34, 9.9999997473787516356e-06 ;  /* 0x3727c5ac22227421 */ /* 0x000fe20000000000 */
[----:B------:R-:W-:Y:S01]  /*0740*/  @!P3 FMUL R44, R44, 16777216 ;  /* 0x4b8000002c2cb820 */ /* 0x000fe20000400000 */
[----:B------:R-:W-:Y:S01]  /*0750*/  @!P5 FMUL R36, R36, 16777216 ;  /* 0x4b8000002424d820 */ /* 0x000fe20000400000 */
[----:B-1----:R1:W0:Y:S01]  /*0760*/  MUFU.RCP R30, R19 ;  /* 0x00000013001e7308 */ /* 0x0022220000001000 */
[----:B------:R-:W-:Y:S01]  /*0770*/  @!P2 FMUL R45, R45, 16777216 ;  /* 0x4b8000002d2da820 */ /* 0x000fe20000400000 */
[----:B------:R-:W-:-:S06]  /*0780*/  FADD R35, R35, 9.9999997473787516356e-06 ;  /* 0x3727c5ac23237421 */ /* 0x000fcc0000000000 */
[----:B------:R0:W-:Y:S01]  /*0790*/  MUFU.SQRT R17, R34 ;  /* 0x0000002200117308 */ /* 0x0001e20000002000 */
[----:B-1----:R-:W-:-:S07]  /*07a0*/  FSEL R19, R16, 1, P4 ;  /* 0x3f80000010137808 */ /* 0x002fce0002000000 */
[----:B------:R-:W1:Y:S01]  /*07b0*/  MUFU.RCP R31, R44 ;  /* 0x0000002c001f7308 */ /* 0x000e620000001000 */
[----:B0-----:R-:W-:Y:S01]  /*07c0*/  FMUL R25, R18, R25 ;  /* 0x0000001912197220 */ /* 0x001fe20000400000 */
[----:B------:R-:W-:-:S06]  /*07d0*/  FMUL R30, R30, R45 ;  /* 0x0000002d1e1e7220 */ /* 0x000fcc0000400000 */
[----:B------:R-:W0:Y:S01]  /*07e0*/  MUFU.RCP R36, R36 ;  /* 0x0000002400247308 */ /* 0x000e220000001000 */
[----:B------:R-:W-:Y:S01]  /*07f0*/  FSEL R45, R16, 1, P6 ;  /* 0x3f800000102d7808 */ /* 0x000fe20003000000 */
[----:B------:R-:W-:-:S06]  /*0800*/  @!P3 FMUL R19, R19, 16777216 ;  /* 0x4b8000001313b820 */ /* 0x000fcc0000400000 */
[----:B------:R-:W5:Y:S01]  /*0810*/  MUFU.SQRT R18, R35 ;  /* 0x0000002300127308 */ /* 0x000f620000002000 */
[----:B------:R-:W-:Y:S01]  /*0820*/  @!P5 FMUL R45, R45, 16777216 ;  /* 0x4b8000002d2dd820 */ /* 0x000fe20000400000 */
[----:B------:R-:W-:Y:S01]  /*0830*/  FADD R34, R33, 9.9999997473787516356e-06 ;  /* 0x3727c5ac21227421 */ /* 0x000fe20000000000 */
[----:B-1----:R-:W-:Y:S01]  /*0840*/  FMUL R31, R31, R19 ;  /* 0x000000131f1f7220 */ /* 0x002fe20000400000 */
[C---:B------:R-:W-:Y:S01]  /*0850*/  FSETP.GT.AND P3, PT, R17.reuse, 8.50705917302346158658e+37, PT ;  /* 0x7e8000001100780b */ /* 0x040fe20003f64000 */
[----:B------:R-:W-:Y:S01]  /*0860*/  FADD R19, R32, 9.9999997473787516356e-06 ;  /* 0x3727c5ac20137421 */ /* 0x000fe20000000000 */
[----:B0-----:R-:W-:Y:S01]  /*0870*/  FMUL R32, R36, R45 ;  /* 0x0000002d24207220 */ /* 0x001fe20000400000 */
[----:B------:R-:W-:Y:S01]  /*0880*/  FSETP.GEU.AND P6, PT, R17, 1.175494350822287508e-38, PT ;  /* 0x008000001100780b */ /* 0x000fe20003fce000 */
[----:B------:R-:W0:Y:S01]  /*0890*/  MUFU.SQRT R36, R34 ;  /* 0x0000002200247308 */ /* 0x000e220000002000 */
[----:B------:R-:W-:Y:S02]  /*08a0*/  FSEL R33, R16, 1, P3 ;  /* 0x3f80000010217808 */ /* 0x000fe40001800000 */
[----:B-----5:R-:W-:-:S06]  /*08b0*/  FSETP.GT.AND P5, PT, R18, 8.50705917302346158658e+37, PT ;  /* 0x7e8000001200780b */ /* 0x020fcc0003fa4000 */
[----:B------:R-:W-:Y:S01]  /*08c0*/  @P3 FMUL R17, R17, 0.25 ;  /* 0x3e80000011113820 */ /* 0x000fe20000400000 */
[----:B------:R-:W1:Y:S03]  /*08d0*/  MUFU.SQRT R19, R19 ;  /* 0x0000001300137308 */ /* 0x000e660000002000 */
[----:B------:R-:W-:Y:S01]  /*08e0*/  @!P6 FMUL R17, R17, 16777216 ;  /* 0x4b8000001111e820 */ /* 0x000fe20000400000 */
[----:B------:R-:W-:Y:S01]  /*08f0*/  @!P6 FMUL R33, R33, 16777216 ;  /* 0x4b8000002121e820 */ /* 0x000fe20000400000 */
[----:B0-----:R-:W-:Y:S02]  /*0900*/  FSETP.GT.AND P6, PT, R36, 8.50705917302346158658e+37, PT ;  /* 0x7e8000002400780b */ /* 0x001fe40003fc4000 */
[C---:B------:R-:W-:Y:S01]  /*0910*/  FSETP.GEU.AND P2, PT, R18.reuse, 1.175494350822287508e-38, PT ;  /* 0x008000001200780b */ /* 0x040fe20003f4e000 */
[----:B------:R-:W-:Y:S01]  /*0920*/  @P5 FMUL R18, R18, 0.25 ;  /* 0x3e80000012125820 */ /* 0x000fe20000400000 */
[----:B------:R-:W-:-:S02]  /*0930*/  FSEL R34, R16, 1, P5 ;  /* 0x3f80000010227808 */ /* 0x000fc40002800000 */
[----:B------:R-:W-:Y:S02]  /*0940*/  FSETP.GEU.AND P5, PT, R36, 1.175494350822287508e-38, PT ;  /* 0x008000002400780b */ /* 0x000fe40003fae000 */
[----:B-1----:R-:W-:-:S05]  /*0950*/  FSETP.GT.AND P4, PT, R19, 8.50705917302346158658e+37, PT ;  /* 0x7e8000001300780b */ /* 0x002fca0003f84000 */
[----:B------:R-:W-:Y:S01]  /*0960*/  @P6 FMUL R36, R36, 0.25 ;  /* 0x3e80000024246820 */ /* 0x000fe20000400000 */
[----:B------:R-:W-:Y:S01]  /*0970*/  FSETP.GEU.AND P3, PT, R19, 1.175494350822287508e-38, PT ;  /* 0x008000001300780b */ /* 0x000fe20003f6e000 */
[----:B------:R0:W1:Y:S04]  /*0980*/  MUFU.RCP R44, R17 ;  /* 0x00000011002c7308 */ /* 0x0000680000001000 */
[----:B------:R-:W-:-:S06]  /*0990*/  @!P5 FMUL R36, R36, 16777216 ;  /* 0x4b8000002424d820 */ /* 0x000fcc0000400000 */
[----:B------:R-:W5:Y:S01]  /*09a0*/  MUFU.RCP R36, R36 ;  /* 0x0000002400247308 */ /* 0x000f620000001000 */
[----:B0-----:R-:W-:Y:S01]  /*09b0*/  FSEL R17, R16, 1, P6 ;  /* 0x3f80000010117808 */ /* 0x001fe20003000000 */
[----:B------:R-:W-:Y:S01]  /*09c0*/  @P4 FMUL R19, R19, 0.25 ;  /* 0x3e80000013134820 */ /* 0x000fe20000400000 */
[----:B------:R-:W-:-:S03]  /*09d0*/  @!P2 FMUL R18, R18, 16777216 ;  /* 0x4b8000001212a820 */ /* 0x000fc60000400000 */
[----:B------:R-:W-:Y:S01]  /*09e0*/  @!P3 FMUL R19, R19, 16777216 ;  /* 0x4b8000001313b820 */ /* 0x000fe20000400000 */
[----:B------:R-:W-:Y:S01]  /*09f0*/  @!P5 FMUL R17, R17, 16777216 ;  /* 0x4b8000001111d820 */ /* 0x000fe20000400000 */
[----:B-1----:R-:W-:Y:S01]  /*0a00*/  FMUL R33, R44, R33 ;  /* 0x000000212c217220 */ /* 0x002fe20000400000 */
[----:B------:R-:W-:Y:S01]  /*0a10*/  MUFU.RCP R45, R18 ;  /* 0x00000012002d7308 */ /* 0x000fe20000001000 */
[----:B------:R-:W-:Y:S01]  /*0a20*/  FSEL R44, R16, 1, P4 ;  /* 0x3f800000102c7808 */ /* 0x000fe20002000000 */
[----:B-----5:R-:W-:Y:S01]  /*0a30*/  FMUL R36, R36, R17 ;  /* 0x0000001124247220 */ /* 0x020fe20000400000 */
[----:B------:R-:W-:-:S05]  /*0a40*/  CS2R R16, SRZ ;  /* 0x0000000000107805 */ /* 0x000fca000001ff00 */
[----:B------:R0:W1:Y:S02]  /*0a50*/  MUFU.RCP R35, R19 ;  /* 0x0000001300237308 */ /* 0x0000640000001000 */
[----:B0-----:R-:W-:-:S06]  /*0a60*/  CS2R R18, SRZ ;  /* 0x0000000000127805 */ /* 0x001fcc000001ff00 */
[----:B------:R-:W5:Y:S01]  /*0a70*/  @!P0 LDG.E.128 R16, desc[UR4][R26.64+0x800] ;  /* 0x000800041a108981 */ /* 0x000f62000c1e1d00 */
[----:B------:R-:W-:-:S04]  /*0a80*/  @!P3 FMUL R44, R44, 16777216 ;  /* 0x4b8000002c2cb820 */ /* 0x000fc80000400000 */
[----:B-1----:R-:W-:Y:S01]  /*0a90*/  FMUL R35, R35, R44 ;  /* 0x0000002c23237220 */ /* 0x002fe20000400000 */
[----:B----4-:R-:W-:Y:S01]  /*0aa0*/  FADD R44, -R37, R12 ;  /* 0x0000000c252c7221 */ /* 0x010fe20000000100 */
[----:B------:R-:W-:Y:S02]  /*0ab0*/  FADD R37, -R2, R13 ;  /* 0x0000000d02257221 */ /* 0x000fe40000000100 */
[----:B------:R-:W0:Y:S01]  /*0ac0*/  LDC.64 R12, c[0x0][0x238] ;  /* 0x00008e00ff0c7b82 */ /* 0x000e220000000a00 */
[----:B------:R-:W-:Y:S01]  /*0ad0*/  FADD R14, -R3, R14 ;  /* 0x0000000e030e7221 */ /* 0x000fe20000000100 */
[----:B------:R-:W-:Y:S01]  /*0ae0*/  FADD R15, -R4, R15 ;  /* 0x0000000f040f7221 */ /* 0x000fe20000000100 */
[----:B------:R-:W-:Y:S01]  /*0af0*/  FMUL R25, R25, R44 ;  /* 0x0000002c19197220 */ /* 0x000fe20000400000 */
[----:B------:R-:W-:Y:S01]  /*0b00*/  FMUL R30, R30, R37 ;  /* 0x000000251e1e7220 */ /* 0x000fe20000400000 */
[----:B------:R-:W-:Y:S01]  /*0b10*/  FMUL R31, R31, R14 ;  /* 0x0000000e1f1f7220 */ /* 0x000fe20000400000 */
[----:B------:R-:W-:Y:S01]  /*0b20*/  FMUL R32, R32, R15 ;  /* 0x0000000f20207220 */ /* 0x000fe20000400000 */
[----:B------:R-:W-:Y:S01]  /*0b30*/  @!P2 FMUL R34, R34, 16777216 ;  /* 0x4b8000002222a820 */ /* 0x000fe20000400000 */
[----:B------:R-:W-:Y:S01]  /*0b40*/  FFMA R9, R25, R9, R40 ;  /* 0x0000000919097223 */ /* 0x000fe20000000028 */
[----:B------:R-:W-:-:S02]  /*0b50*/  FFMA R10, R30, R10, R41 ;  /* 0x0000000a1e0a7223 */ /* 0x000fc40000000029 */
[----:B------:R-:W-:Y:S02]  /*0b60*/  FMUL R34, R45, R34 ;  /* 0x000000222d227220 */ /* 0x000fe40000400000 */
[C---:B------:R-:W-:Y:S02]  /*0b70*/  FSETP.GEU.AND P5, PT, R9.reuse, RZ, PT ;  /* 0x000000ff0900720b */ /* 0x040fe40003fae000 */
[----:B------:R-:W-:Y:S02]  /*0b80*/  FSETP.GEU.AND P4, PT, R10, RZ, PT ;  /* 0x000000ff0a00720b */ /* 0x000fe40003f8e000 */
[----:B------:R-:W-:Y:S01]  /*0b90*/  SEL R4, R9, RZ, P5 ;  /* 0x000000ff09047207 */ /* 0x000fe20002800000 */
[----:B0-----:R-:W-:-:S04]  /*0ba0*/  IMAD.WIDE R12, R0, 0x4, R12 ;  /* 0x00000004000c7825 */ /* 0x001fc800078e020c */
[----:B---3--:R-:W-:Y:S01]  /*0bb0*/  FFMA R11, R31, R11, R42 ;  /* 0x0000000b1f0b7223 */ /* 0x008fe2000000002a */
[----:B--2---:R-:W-:-:S04]  /*0bc0*/  FFMA R20, R32, R20, R43 ;  /* 0x0000001420147223 */ /* 0x004fc8000000002b */
[----:B------:R-:W-:Y:S02]  /*0bd0*/  FSETP.GEU.AND P3, PT, R11, RZ, PT ;  /* 0x000000ff0b00720b */ /* 0x000fe40003f6e000 */
[----:B------:R-:W-:Y:S01]  /*0be0*/  FSETP.GEU.AND P2, PT, R20, RZ, PT ;  /* 0x000000ff1400720b */ /* 0x000fe20003f4e000 */
[----:B-----5:R-:W-:Y:S01]  /*0bf0*/  FADD R19, -R8, R19 ;  /* 0x0000001308137221 */ /* 0x020fe20000000100 */
[----:B------:R-:W-:Y:S01]  /*0c00*/  FADD R18, -R7, R18 ;  /* 0x0000001207127221 */ /* 0x000fe20000000100 */
[----:B------:R-:W-:Y:S01]  /*0c10*/  FADD R17, -R6, R17 ;  /* 0x0000001106117221 */ /* 0x000fe20000000100 */
[----:B------:R-:W-:Y:S01]  /*0c20*/  FADD R16, -R5, R16 ;  /* 0x0000001005107221 */ /* 0x000fe20000000100 */
[----:B------:R-:W-:Y:S01]  /*0c30*/  FMUL R36, R36, R19 ;  /* 0x0000001324247220 */ /* 0x000fe20000400000 */
[----:B------:R-:W-:Y:S01]  /*0c40*/  FMUL R35, R35, R18 ;  /* 0x0000001223237220 */ /* 0x000fe20000400000 */
[----:B------:R-:W-:Y:S01]  /*0c50*/  FMUL R34, R34, R17 ;  /* 0x0000001122227220 */ /* 0x000fe20000400000 */
[----:B------:R-:W-:Y:S01]  /*0c60*/  FMUL R33, R33, R16 ;  /* 0x0000001021217220 */ /* 0x000fe20000400000 */
[----:B------:R-:W-:Y:S01]  /*0c70*/  SEL R7, R20, RZ, P2 ;  /* 0x000000ff14077207 */ /* 0x000fe20001000000 */
[----:B------:R-:W-:Y:S01]  /*0c80*/  FFMA R24, R36, R24, R39 ;  /* 0x0000001824187223 */ /* 0x000fe20000000027 */
[----:B------:R-:W-:Y:S01]  /*0c90*/  SEL R6, R11, RZ, P3 ;  /* 0x000000ff0b067207 */ /* 0x000fe20001800000 */
[----:B------:R-:W-:Y:S01]  /*0ca0*/  FFMA R23, R35, R23, R38 ;  /* 0x0000001723177223 */ /* 0x000fe20000000026 */
[----:B------:R-:W-:Y:S01]  /*0cb0*/  SEL R5, R10, RZ, P4 ;  /* 0x000000ff0a057207 */ /* 0x000fe20002000000 */
[----:B------:R-:W-:Y:S01]  /*0cc0*/  FFMA R22, R34, R22, R29 ;  /* 0x0000001622167223 */ /* 0x000fe2000000001d */
[----:B------:R-:W-:-:S02]  /*0cd0*/  FFMA R21, R33, R21, R28 ;  /* 0x0000001521157223 */ /* 0x000fc4000000001c */
[----:B------:R-:W-:Y:S01]  /*0ce0*/  FSETP.GEU.AND P2, PT, R23, RZ, PT ;  /* 0x000000ff1700720b */ /* 0x000fe20003f4e000 */
[----:B------:R0:W-:Y:S01]  /*0cf0*/  @!P1 STG.E.128 desc[UR4][R12.64], R4 ;  /* 0x000000040c009986 */ /* 0x0001e2000c101d04 */
[----:B------:R-:W-:Y:S02]  /*0d00*/  FSETP.GEU.AND P1, PT, R24, RZ, PT ;  /* 0x000000ff1800720b */ /* 0x000fe40003f2e000 */
[----:B------:R-:W-:Y:S02]  /*0d10*/  FSETP.GEU.AND P3, PT, R22, RZ, PT ;  /* 0x000000ff1600720b */ /* 0x000fe40003f6e000 */
[----:B------:R-:W-:Y:S02]  /*0d20*/  FSETP.GEU.AND P4, PT, R21, RZ, PT ;  /* 0x000000ff1500720b */ /* 0x000fe40003f8e000 */
[----:B------:R-:W-:Y:S02]  /*0d30*/  SEL R11, R24, RZ, P1 ;  /* 0x000000ff180b7207 */ /* 0x000fe40000800000 */
[----:B------:R-:W-:-:S02]  /*0d40*/  SEL R10, R23, RZ, P2 ;  /* 0x000000ff170a7207 */ /* 0x000fc40001000000 */
[----:B------:R-:W-:Y:S02]  /*0d50*/  SEL R9, R22, RZ, P3 ;  /* 0x000000ff16097207 */ /* 0x000fe40001800000 */
[----:B------:R-:W-:Y:S01]  /*0d60*/  SEL R8, R21, RZ, P4 ;  /* 0x000000ff15087207 */ /* 0x000fe20002000000 */
[----:B0-----:R-:W-:Y:S06]  /*0d70*/  @P0 EXIT ;  /* 0x000000000000094d */ /* 0x001fec0003800000 */
[----:B------:R-:W-:Y:S01]  /*0d80*/  STG.E.128 desc[UR4][R12.64+0x800], R8 ;  /* 0x000800080c007986 */ /* 0x000fe2000c101d04 */
[----:B------:R-:W-:Y:S05]  /*0d90*/  EXIT ;  /* 0x000000000000794d */ /* 0x000fea0003800000 */
.L_x_0:
[----:B------:R-:W-:-:S00]  /*0da0*/  BRA `(.L_x_0) ;  /* 0xfffffffc00fc7947 */ /* 0x000fc0000383ffff */
[----:B------:R-:W-:-:S00]  /*0db0*/  NOP ;  /* 0x0000000000007918 */ /* 0x000fc00000000000 */
        /* <DEDUP_REMOVED lines=12> */
.L_x_1:


//--------------------- .nv.global.init           --------------------------
	.section	.nv.global.init,"aw",@progbits
.nv.global.init:
	.type		_$_str,@object
	.size		_$_str,(_$_str_$_2 - _$_str)
_$_str:
        /*0000*/ 	.byte	0x5f, 0x5f, 0x43, 0x55, 0x44, 0x41, 0x5f, 0x46, 0x54, 0x5a, 0x00
	.type		_$_str_$_2,@object
	.size		_$_str_$_2,(.L_1 - _$_str_$_2)
_$_str_$_2:
        /*000b*/ 	.byte	0x5f, 0x5f, 0x43, 0x55, 0x44, 0x41, 0x5f, 0x50, 0x52, 0x45, 0x43, 0x5f, 0x53, 0x51, 0x52, 0x54
        /*001b*/ 	.byte	0x00
.L_1:


//--------------------- .nv.constant0.triton_poi_fused__native_batch_norm_legit_no_training_relu_8 --------------------------
	.section	.nv.constant0.triton_poi_fused__native_batch_norm_legit_no_training_relu_8,"a",@progbits
	.sectionflags	@""
	.align	4
.nv.constant0.triton_poi_fused__native_batch_norm_legit_no_training_relu_8:
	.zero		580
